	.headerflags	@"EF_CUDA_TEXMODE_UNIFIED EF_CUDA_64BIT_ADDRESS EF_CUDA_ACCELERATORS EF_CUDA_SM90 EF_CUDA_VIRTUAL_SM(EF_CUDA_SM90)"
	.elftype	@"ET_EXEC"


//--------------------- .nv.info                  --------------------------
	.section	.nv.info,"",@"SHT_CUDA_INFO"
	.align	4


	//----- nvinfo : EIATTR_REGCOUNT
	.align		4
        /*0000*/ 	.byte	0x04, 0x2f
        /*0002*/ 	.short	(.L_1 - .L_0)
	.align		4
.L_0:
        /*0004*/ 	.word	index@(triton_poi_fused_mul_pow_sub_sum_5)
        /*0008*/ 	.word	0x00000020


	//----- nvinfo : EIATTR_MIN_STACK_SIZE
	.align		4
.L_1:
        /*000c*/ 	.byte	0x04, 0x12
        /*000e*/ 	.short	(.L_3 - .L_2)
	.align		4
.L_2:
        /*0010*/ 	.word	index@(triton_poi_fused_mul_pow_sub_sum_5)
        /*0014*/ 	.word	0x00000000


	//----- nvinfo : EIATTR_FRAME_SIZE
	.align		4
.L_3:
        /*0018*/ 	.byte	0x04, 0x11
        /*001a*/ 	.short	(.L_5 - .L_4)
	.align		4
.L_4:
        /*001c*/ 	.word	index@(triton_poi_fused_mul_pow_sub_sum_5)
        /*0020*/ 	.word	0x00000000


	//----- nvinfo : EIATTR_MIN_STACK_SIZE
	.align		4
.L_5:
        /*0024*/ 	.byte	0x04, 0x12
        /*0026*/ 	.short	(.L_7 - .L_6)
	.align		4
.L_6:
        /*0028*/ 	.word	index@(triton_poi_fused_mul_pow_sub_sum_5)
        /*002c*/ 	.word	0x00000000
.L_7:


//--------------------- .nv.info.triton_poi_fused_mul_pow_sub_sum_5 --------------------------
	.section	.nv.info.triton_poi_fused_mul_pow_sub_sum_5,"",@"SHT_CUDA_INFO"
	.sectionflags	@""
	.align	4


	//----- nvinfo : EIATTR_CUDA_API_VERSION
	.align		4
        /*0000*/ 	.byte	0x04, 0x37
        /*0002*/ 	.short	(.L_9 - .L_8)
.L_8:
        /*0004*/ 	.word	0x0000007c


	//----- nvinfo : EIATTR_KPARAM_INFO
	.align		4
.L_9:
        /*0008*/ 	.byte	0x04, 0x17
        /*000a*/ 	.short	(.L_11 - .L_10)
.L_10:
        /*000c*/ 	.word	0x00000000
        /*0010*/ 	.short	0x0005
        /*0012*/ 	.short	0x0028
        /*0014*/ 	.byte	0x00, 0xf0, 0x11, 0x00


	//----- nvinfo : EIATTR_KPARAM_INFO
	.align		4
.L_11:
        /*0018*/ 	.byte	0x04, 0x17
        /*001a*/ 	.short	(.L_13 - .L_12)
.L_12:
        /*001c*/ 	.word	0x00000000
        /*0020*/ 	.short	0x0004
        /*0022*/ 	.short	0x0020
        /*0024*/ 	.byte	0x00, 0xf4, 0x21, 0x00


	//----- nvinfo : EIATTR_KPARAM_INFO
	.align		4
.L_13:
        /*0028*/ 	.byte	0x04, 0x17
        /*002a*/ 	.short	(.L_15 - .L_14)
.L_14:
        /*002c*/ 	.word	0x00000000
        /*0030*/ 	.short	0x0003
        /*0032*/ 	.short	0x0018
        /*0034*/ 	.byte	0x00, 0xf4, 0x21, 0x00


	//----- nvinfo : EIATTR_KPARAM_INFO
	.align		4
.L_15:
        /*0038*/ 	.byte	0x04, 0x17
        /*003a*/ 	.short	(.L_17 - .L_16)
.L_16:
        /*003c*/ 	.word	0x00000000
        /*0040*/ 	.short	0x0002
        /*0042*/ 	.short	0x0010
        /*0044*/ 	.byte	0x00, 0xf4, 0x21, 0x00


	//----- nvinfo : EIATTR_KPARAM_INFO
	.align		4
.L_17:
        /*0048*/ 	.byte	0x04, 0x17
        /*004a*/ 	.short	(.L_19 - .L_18)
.L_18:
        /*004c*/ 	.word	0x00000000
        /*0050*/ 	.short	0x0001
        /*0052*/ 	.short	0x0008
        /*0054*/ 	.byte	0x00, 0xf4, 0x21, 0x00


	//----- nvinfo : EIATTR_KPARAM_INFO
	.align		4
.L_19:
        /*0058*/ 	.byte	0x04, 0x17
        /*005a*/ 	.short	(.L_21 - .L_20)
.L_20:
        /*005c*/ 	.word	0x00000000
        /*0060*/ 	.short	0x0000
        /*0062*/ 	.short	0x0000
        /*0064*/ 	.byte	0x00, 0xf4, 0x21, 0x00


	//----- nvinfo : EIATTR_SPARSE_MMA_MASK
	.align		4
.L_21:
        /*0068*/ 	.byte	0x03, 0x50
        /*006a*/ 	.short	0x0000


	//----- nvinfo : EIATTR_MAXREG_COUNT
	.align		4
        /*006c*/ 	.byte	0x03, 0x1b
        /*006e*/ 	.short	0x00ff


	//----- nvinfo : EIATTR_EXIT_INSTR_OFFSETS
	.align		4
        /*0070*/ 	.byte	0x04, 0x1c
        /*0072*/ 	.short	(.L_23 - .L_22)


	//   ....[0]....
.L_22:
        /*0074*/ 	.word	0x00000410


	//   ....[1]....
        /*0078*/ 	.word	0x00000430


	//----- nvinfo : EIATTR_REQNTID
	.align		4
.L_23:
        /*007c*/ 	.byte	0x04, 0x10
        /*007e*/ 	.short	(.L_25 - .L_24)
.L_24:
        /*0080*/ 	.word	0x00000020
        /*0084*/ 	.word	0x00000001
        /*0088*/ 	.word	0x00000001


	//----- nvinfo : EIATTR_CBANK_PARAM_SIZE
	.align		4
.L_25:
        /*008c*/ 	.byte	0x03, 0x19
        /*008e*/ 	.short	0x002c


	//----- nvinfo : EIATTR_PARAM_CBANK
	.align		4
        /*0090*/ 	.byte	0x04, 0x0a
        /*0092*/ 	.short	(.L_27 - .L_26)
	.align		4
.L_26:
        /*0094*/ 	.word	index@(.nv.constant0.triton_poi_fused_mul_pow_sub_sum_5)
        /*0098*/ 	.short	0x0210
        /*009a*/ 	.short	0x002c


	//----- nvinfo : EIATTR_SW_WAR
	.align		4
.L_27:
        /*009c*/ 	.byte	0x04, 0x36
        /*009e*/ 	.short	(.L_29 - .L_28)
.L_28:
        /*00a0*/ 	.word	0x00000008
.L_29:


//--------------------- .nv.callgraph             --------------------------
	.section	.nv.callgraph,"",@"SHT_CUDA_CALLGRAPH"
	.align	4
	.sectionentsize	8
	.align		4
        /*0000*/ 	.word	0x00000000
	.align		4
        /*0004*/ 	.word	0xffffffff
	.align		4
        /*0008*/ 	.word	0x00000000
	.align		4
        /*000c*/ 	.word	0xfffffffe
	.align		4
        /*0010*/ 	.word	0x00000000
	.align		4
        /*0014*/ 	.word	0xfffffffd
	.align		4
        /*0018*/ 	.word	0x00000000
	.align		4
        /*001c*/ 	.word	0xfffffffc


//--------------------- .text.triton_poi_fused_mul_pow_sub_sum_5 --------------------------
	.section	.text.triton_poi_fused_mul_pow_sub_sum_5,"ax",@progbits
	.align	128
        .global         triton_poi_fused_mul_pow_sub_sum_5
        .type           triton_poi_fused_mul_pow_sub_sum_5,@function
        .size           triton_poi_fused_mul_pow_sub_sum_5,(.L_x_1 - triton_poi_fused_mul_pow_sub_sum_5)
        .other          triton_poi_fused_mul_pow_sub_sum_5,@"STO_CUDA_ENTRY STV_DEFAULT"
triton_poi_fused_mul_pow_sub_sum_5:
.text.triton_poi_fused_mul_pow_sub_sum_5:
[----:B------:R-:W0:Y:S01]  /*0000*/  LDC R1, c[0x0][0x28] ;  /* 0x00000a00ff017b82 */ /* 0x000e220000000800 */
[----:B------:R-:W1:Y:S07]  /*0010*/  S2R R20, SR_TID.X ;  /* 0x0000000000147919 */ /* 0x000e6e0000002100 */
[----:B------:R-:W2:Y:S01]  /*0020*/  LDC.64 R2, c[0x0][0x210] ;  /* 0x00008400ff027b82 */ /* 0x000ea20000000a00 */
[----:B------:R-:W-:Y:S01]  /*0030*/  CS2R R18, SRZ ;  /* 0x0000000000127805 */ /* 0x000fe2000001ff00 */
[----:B------:R-:W-:Y:S01]  /*0040*/  HFMA2.MMA R23, -RZ, RZ, 0, 0 ;  /* 0x00000000ff177435 */ /* 0x000fe200000001ff */
[----:B------:R-:W3:Y:S01]  /*0050*/  S2R R15, SR_CTAID.X ;  /* 0x00000000000f7919 */ /* 0x000ee20000002500 */
[----:B------:R-:W-:Y:S01]  /*0060*/  ULDC.64 UR4, c[0x0][0x208] ;  /* 0x0000820000047ab9 */ /* 0x000fe20000000a00 */
[----:B------:R-:W-:-:S03]  /*0070*/  CS2R R16, SRZ ;  /* 0x0000000000107805 */ /* 0x000fc6000001ff00 */
[----:B------:R-:W4:Y:S08]  /*0080*/  LDC.64 R10, c[0x0][0x218] ;  /* 0x00008600ff0a7b82 */ /* 0x000f300000000a00 */
[----:B------:R-:W5:Y:S01]  /*0090*/  LDC.64 R12, c[0x0][0x220] ;  /* 0x00008800ff0c7b82 */ /* 0x000f620000000a00 */
[----:B-1----:R-:W-:-:S04]  /*00a0*/  LOP3.LUT R0, R20, 0x7, RZ, 0xc0, !PT ;  /* 0x0000000714007812 */ /* 0x002fc800078ec0ff */
[----:B---3--:R-:W-:-:S04]  /*00b0*/  LEA R15, R15, R0, 0x3 ;  /* 0x000000000f0f7211 */ /* 0x008fc800078e18ff */
[C---:B------:R-:W-:Y:S02]  /*00c0*/  LEA.HI R0, R15.reuse, R15, RZ, 0x1 ;  /* 0x0000000f0f007211 */ /* 0x040fe400078f08ff */
[----:B------:R-:W-:Y:S02]  /*00d0*/  ISETP.GE.AND P0, PT, R15, 0x8, PT ;  /* 0x000000080f00780c */ /* 0x000fe40003f06270 */
[----:B------:R-:W-:Y:S02]  /*00e0*/  LOP3.LUT R4, R0, 0x3ffffffe, RZ, 0xc0, !PT ;  /* 0x3ffffffe00047812 */ /* 0x000fe400078ec0ff */
[----:B------:R-:W-:Y:S02]  /*00f0*/  SHF.R.S32.HI R0, RZ, 0x1, R0 ;  /* 0x00000001ff007819 */ /* 0x000fe40000011400 */
[----:B------:R-:W-:Y:S02]  /*0100*/  IADD3 R5, R15, -R4, RZ ;  /* 0x800000040f057210 */ /* 0x000fe40007ffe0ff */
[----:B------:R-:W-:-:S03]  /*0110*/  SHF.L.U32 R7, R0, 0x2, RZ ;  /* 0x0000000200077819 */ /* 0x000fc600000006ff */
[----:B------:R-:W-:Y:S02]  /*0120*/  IMAD R5, R0, 0x4, R5 ;  /* 0x0000000400057824 */ /* 0x000fe400078e0205 */
[----:B--2---:R-:W-:-:S03]  /*0130*/  IMAD.WIDE R2, R7, 0x4, R2 ;  /* 0x0000000407027825 */ /* 0x004fc600078e0202 */
[----:B------:R-:W-:Y:S02]  /*0140*/  SHF.L.U32 R7, R5, 0x2, RZ ;  /* 0x0000000205077819 */ /* 0x000fe400000006ff */
[----:B------:R-:W-:Y:S01]  /*0150*/  MOV R14, RZ ;  /* 0x000000ff000e7202 */ /* 0x000fe20000000f00 */
[----:B------:R-:W-:Y:S01]  /*0160*/  HFMA2.MMA R27, -RZ, RZ, 0, 0 ;  /* 0x00000000ff1b7435 */ /* 0x000fe200000001ff */
[----:B------:R-:W-:Y:S01]  /*0170*/  IADD3 R9, R7, 0x1, RZ ;  /* 0x0000000107097810 */ /* 0x000fe20007ffe0ff */
[C---:B------:R-:W-:Y:S01]  /*0180*/  VIADD R21, R7.reuse, 0x2 ;  /* 0x0000000207157836 */ /* 0x040fe20000000000 */
[----:B------:R-:W-:Y:S01]  /*0190*/  IADD3 R25, R7, 0x3, RZ ;  /* 0x0000000307197810 */ /* 0x000fe20007ffe0ff */
[--C-:B----4-:R-:W-:Y:S01]  /*01a0*/  IMAD.WIDE R4, R7, 0x4, R10.reuse ;  /* 0x0000000407047825 */ /* 0x110fe200078e020a */
[----:B------:R-:W-:Y:S01]  /*01b0*/  MOV R0, RZ ;  /* 0x000000ff00007202 */ /* 0x000fe20000000f00 */
[----:B------:R-:W2:Y:S02]  /*01c0*/  @!P0 LDG.E.EL R14, desc[UR4][R2.64+0x4] ;  /* 0x00000404020e8981 */ /* 0x000ea4000c2e1900 */
[----:B------:R-:W-:-:S02]  /*01d0*/  IMAD.WIDE R6, R9, 0x4, R10 ;  /* 0x0000000409067825 */ /* 0x000fc400078e020a */
[----:B------:R1:W3:Y:S02]  /*01e0*/  @!P0 LDG.E.EL R17, desc[UR4][R4.64] ;  /* 0x0000000404118981 */ /* 0x0002e4000c2e1900 */
[--C-:B------:R-:W-:Y:S02]  /*01f0*/  IMAD.WIDE R8, R21, 0x4, R10.reuse ;  /* 0x0000000415087825 */ /* 0x100fe400078e020a */
[----:B------:R4:W2:Y:S02]  /*0200*/  @!P0 LDG.E.EL R19, desc[UR4][R6.64] ;  /* 0x0000000406138981 */ /* 0x0008a4000c2e1900 */
[----:B------:R-:W-:Y:S01]  /*0210*/  IMAD.WIDE R10, R25, 0x4, R10 ;  /* 0x00000004190a7825 */ /* 0x000fe200078e020a */
[----:B------:R-:W-:Y:S01]  /*0220*/  HFMA2.MMA R25, -RZ, RZ, 0, 0 ;  /* 0x00000000ff197435 */ /* 0x000fe200000001ff */
[----:B------:R-:W3:Y:S02]  /*0230*/  @!P0 LDG.E.EL R0, desc[UR4][R2.64] ;  /* 0x0000000402008981 */ /* 0x000ee4000c2e1900 */
[----:B------:R-:W-:Y:S01]  /*0240*/  IMAD.SHL.U32 R21, R15, 0x4, RZ ;  /* 0x000000040f157824 */ /* 0x000fe200078e00ff */
[----:B------:R-:W-:Y:S01]  /*0250*/  HFMA2.MMA R29, -RZ, RZ, 0, 0 ;  /* 0x00000000ff1d7435 */ /* 0x000fe200000001ff */
[----:B------:R4:W3:Y:S01]  /*0260*/  @!P0 LDG.E.EL R23, desc[UR4][R8.64] ;  /* 0x0000000408178981 */ /* 0x0008e2000c2e1900 */
[----:B-1----:R-:W1:Y:S01]  /*0270*/  LDC.64 R4, c[0x0][0x228] ;  /* 0x00008a00ff047b82 */ /* 0x002e620000000a00 */
[----:B-----5:R-:W-:-:S02]  /*0280*/  IMAD.WIDE R12, R21, 0x4, R12 ;  /* 0x00000004150c7825 */ /* 0x020fc400078e020c */
[----:B------:R-:W5:Y:S02]  /*0290*/  @!P0 LDG.E.EL R16, desc[UR4][R2.64+0x8] ;  /* 0x0000080402108981 */ /* 0x000f64000c2e1900 */
[----:B------:R-:W-:Y:S02]  /*02a0*/  IMAD.MOV.U32 R21, RZ, RZ, RZ ;  /* 0x000000ffff157224 */ /* 0x000fe400078e00ff */
[----:B------:R-:W5:Y:S01]  /*02b0*/  @!P0 LDG.E.EL R25, desc[UR4][R12.64+0x4] ;  /* 0x000004040c198981 */ /* 0x000f62000c2e1900 */
[----:B0---4-:R-:W0:Y:S01]  /*02c0*/  LDC.64 R6, c[0x0][0x230] ;  /* 0x00008c00ff067b82 */ /* 0x011e220000000a00 */
[----:B------:R-:W-:Y:S02]  /*02d0*/  MOV R9, RZ ;  /* 0x000000ff00097202 */ /* 0x000fe40000000f00 */
[----:B------:R-:W4:Y:S04]  /*02e0*/  @!P0 LDG.E.EL R21, desc[UR4][R12.64] ;  /* 0x000000040c158981 */ /* 0x000f28000c2e1900 */
[----:B------:R-:W4:Y:S04]  /*02f0*/  @!P0 LDG.E.EL R27, desc[UR4][R12.64+0x8] ;  /* 0x000008040c1b8981 */ /* 0x000f28000c2e1900 */
[----:B------:R1:W4:Y:S04]  /*0300*/  @!P0 LDG.E.EL R18, desc[UR4][R2.64+0xc] ;  /* 0x00000c0402128981 */ /* 0x000328000c2e1900 */
[----:B------:R-:W4:Y:S04]  /*0310*/  @!P0 LDG.E.EL R9, desc[UR4][R10.64] ;  /* 0x000000040a098981 */ /* 0x000f28000c2e1900 */
[----:B------:R-:W4:Y:S01]  /*0320*/  @!P0 LDG.E.EL R29, desc[UR4][R12.64+0xc] ;  /* 0x00000c040c1d8981 */ /* 0x000f22000c2e1900 */
[----:B------:R-:W-:-:S04]  /*0330*/  LOP3.LUT P0, RZ, R20, 0x18, RZ, 0xc0, !PT ;  /* 0x0000001814ff7812 */ /* 0x000fc8000780c0ff */
[C---:B------:R-:W-:Y:S01]  /*0340*/  ISETP.LT.AND P0, PT, R15.reuse, 0x8, !P0 ;  /* 0x000000080f00780c */ /* 0x040fe20004701270 */
[----:B-1----:R-:W-:-:S04]  /*0350*/  IMAD.WIDE R2, R15, 0x4, R4 ;  /* 0x000000040f027825 */ /* 0x002fc800078e0204 */
[----:B0-----:R-:W-:-:S04]  /*0360*/  IMAD.WIDE R4, R15, 0x4, R6 ;  /* 0x000000040f047825 */ /* 0x001fc800078e0206 */
[----:B--2---:R-:W-:-:S04]  /*0370*/  FMUL R8, R19, R14 ;  /* 0x0000000e13087220 */ /* 0x004fc80000400000 */
[----:B---3--:R-:W-:-:S04]  /*0380*/  FFMA R8, R17, R0, R8 ;  /* 0x0000000011087223 */ /* 0x008fc80000000008 */
[----:B-----5:R-:W-:Y:S01]  /*0390*/  FFMA R8, R23, R16, R8 ;  /* 0x0000001017087223 */ /* 0x020fe20000000008 */
[----:B------:R-:W-:-:S04]  /*03a0*/  FMUL R14, R25, R14 ;  /* 0x0000000e190e7220 */ /* 0x000fc80000400000 */
[----:B----4-:R-:W-:-:S04]  /*03b0*/  FFMA R14, R21, R0, R14 ;  /* 0x00000000150e7223 */ /* 0x010fc8000000000e */
[----:B------:R-:W-:Y:S01]  /*03c0*/  FFMA R14, R27, R16, R14 ;  /* 0x000000101b0e7223 */ /* 0x000fe2000000000e */
[----:B------:R-:W-:-:S03]  /*03d0*/  FFMA R9, R9, R18, R8 ;  /* 0x0000001209097223 */ /* 0x000fc60000000008 */
[----:B------:R-:W-:Y:S02]  /*03e0*/  FFMA R14, R29, R18, R14 ;  /* 0x000000121d0e7223 */ /* 0x000fe4000000000e */
[----:B------:R0:W-:Y:S02]  /*03f0*/  @P0 STG.E desc[UR4][R2.64], R9 ;  /* 0x0000000902000986 */ /* 0x0001e4000c101904 */
[----:B------:R-:W-:Y:S01]  /*0400*/  FFMA R7, -R9, R9, R14 ;  /* 0x0000000909077223 */ /* 0x000fe2000000010e */
[----:B0-----:R-:W-:Y:S06]  /*0410*/  @!P0 EXIT ;  /* 0x000000000000894d */ /* 0x001fec0003800000 */
[----:B------:R-:W-:Y:S01]  /*0420*/  STG.E desc[UR4][R4.64], R7 ;  /* 0x0000000704007986 */ /* 0x000fe2000c101904 */
[----:B------:R-:W-:Y:S05]  /*0430*/  EXIT ;  /* 0x000000000000794d */ /* 0x000fea0003800000 */
.L_x_0:
[----:B------:R-:W-:-:S00]  /*0440*/  BRA `(.L_x_0) ;  /* 0xfffffffc00fc7947 */ /* 0x000fc0000383ffff */
[----:B------:R-:W-:-:S00]  /*0450*/  NOP ;  /* 0x0000000000007918 */ /* 0x000fc00000000000 */
        /* <DEDUP_REMOVED lines=10> */
.L_x_1:


//--------------------- .nv.constant0.triton_poi_fused_mul_pow_sub_sum_5 --------------------------
	.section	.nv.constant0.triton_poi_fused_mul_pow_sub_sum_5,"a",@progbits
	.sectionflags	@""
	.align	4
.nv.constant0.triton_poi_fused_mul_pow_sub_sum_5:
	.zero		572
